//
// Generated by NVIDIA NVVM Compiler
//
// Compiler Build ID: CL-36424714
// Cuda compilation tools, release 13.0, V13.0.88
// Based on NVVM 20.0.0
//

.version 9.0
.target sm_100
.address_size 64

	// .globl	_Z3addPiS_

.visible .entry _Z3addPiS_(
	.param .u64 .ptr .align 1 _Z3addPiS__param_0,
	.param .u64 .ptr .align 1 _Z3addPiS__param_1
)
{
	.reg .pred 	%p<2>;
	.reg .b32 	%r<4>;
	.reg .b64 	%rd<8>;

	ld.param.u64 	%rd1, [_Z3addPiS__param_0];
	ld.param.u64 	%rd2, [_Z3addPiS__param_1];
	mov.u32 	%r1, %ctaid.x;
	setp.gt.u32 	%p1, %r1, 99;
	@%p1 bra 	$L__BB0_2;
	cvta.to.global.u64 	%rd3, %rd1;
	cvta.to.global.u64 	%rd4, %rd2;
	mul.wide.u32 	%rd5, %r1, 4;
	add.s64 	%rd6, %rd3, %rd5;
	ld.global.u32 	%r2, [%rd6];
	mul.lo.s32 	%r3, %r2, 3;
	add.s64 	%rd7, %rd4, %rd5;
	st.global.u32 	[%rd7], %r3;
$L__BB0_2:
	ret;

}


// ===== COMPILED SASS (sm_100) =====

	.target	sm_100

	.elftype	@"ET_EXEC"


//--------------------- .note.nv.tkinfo           --------------------------
	.section	.note.nv.tkinfo,"",@"SHT_NOTE"
	.sectionflags	@"SHF_NOTE_NV_TKINFO"
	.tkinfo
        /*0018*/ 	.word	0x00000002
        /*0030*/ 	.string	""
        /*0030*/ 	.string	"ptxas"
        /*0030*/ 	.string	"Cuda compilation tools, release 13.0, V13.0.88"
        /*0030*/ 	.string	"Build cuda_13.0.r13.0/compiler.36424714_0"
        /*0030*/ 	.string	"-arch sm_100 -m 64 "



//--------------------- .note.nv.cuinfo           --------------------------
	.section	.note.nv.cuinfo,"",@"SHT_NOTE"
	.sectionflags	@"SHF_NOTE_NV_CUINFO"
        /*0018*/ 	.short	0x0002
        /*001a*/ 	.short	0x0064
        /*001c*/ 	.short	0x0082
	.zero		2


//--------------------- .nv.info                  --------------------------
	.section	.nv.info,"",@"SHT_CUDA_INFO"
	.align	4


	//----- nvinfo : EIATTR_REGCOUNT
	.align		4
        /*0000*/ 	.byte	0x04, 0x2f
        /*0002*/ 	.short	(.L_1 - .L_0)
	.align		4
.L_0:
        /*0004*/ 	.word	index@(_Z3addPiS_)
        /*0008*/ 	.word	0x0000000a


	//----- nvinfo : EIATTR_FRAME_SIZE
	.align		4
.L_1:
        /*000c*/ 	.byte	0x04, 0x11
        /*000e*/ 	.short	(.L_3 - .L_2)
	.align		4
.L_2:
        /*0010*/ 	.word	index@(_Z3addPiS_)
        /*0014*/ 	.word	0x00000000


	//----- nvinfo : EIATTR_MIN_STACK_SIZE
	.align		4
.L_3:
        /*0018*/ 	.byte	0x04, 0x12
        /*001a*/ 	.short	(.L_5 - .L_4)
	.align		4
.L_4:
        /*001c*/ 	.word	index@(_Z3addPiS_)
        /*0020*/ 	.word	0x00000000
.L_5:


//--------------------- .nv.compat                --------------------------
	.section	.nv.compat,"",@"SHT_CUDA_COMPAT_INFO"
	.align	4
        /*0000*/ 	.byte	0x02, 0x09, 0x00, 0x00, 0x02, 0x02, 0x01, 0x00, 0x02, 0x05, 0x05, 0x00, 0x03, 0x07, 0x01, 0x01
        /*0010*/ 	.byte	0x02, 0x03, 0x00, 0x00, 0x02, 0x06, 0x01, 0x00, 0x04, 0x0b, 0x08, 0x00, 0x09, 0x00, 0x00, 0x00
        /*0020*/ 	.byte	0x00, 0x00, 0x00, 0x00


//--------------------- .nv.info._Z3addPiS_       --------------------------
	.section	.nv.info._Z3addPiS_,"",@"SHT_CUDA_INFO"
	.sectionflags	@""
	.align	4


	//----- nvinfo : EIATTR_CUDA_API_VERSION
	.align		4
        /*0000*/ 	.byte	0x04, 0x37
        /*0002*/ 	.short	(.L_7 - .L_6)
.L_6:
        /*0004*/ 	.word	0x00000082


	//----- nvinfo : EIATTR_KPARAM_INFO
	.align		4
.L_7:
        /*0008*/ 	.byte	0x04, 0x17
        /*000a*/ 	.short	(.L_9 - .L_8)
.L_8:
        /*000c*/ 	.word	0x00000000
        /*0010*/ 	.short	0x0001
        /*0012*/ 	.short	0x0008
        /*0014*/ 	.byte	0x00, 0xf5, 0x21, 0x00


	//----- nvinfo : EIATTR_KPARAM_INFO
	.align		4
.L_9:
        /*0018*/ 	.byte	0x04, 0x17
        /*001a*/ 	.short	(.L_11 - .L_10)
.L_10:
        /*001c*/ 	.word	0x00000000
        /*0020*/ 	.short	0x0000
        /*0022*/ 	.short	0x0000
        /*0024*/ 	.byte	0x00, 0xf5, 0x21, 0x00


	//----- nvinfo : EIATTR_SPARSE_MMA_MASK
	.align		4
.L_11:
        /*0028*/ 	.byte	0x03, 0x50
        /*002a*/ 	.short	0x0000


	//----- nvinfo : EIATTR_MAXREG_COUNT
	.align		4
        /*002c*/ 	.byte	0x03, 0x1b
        /*002e*/ 	.short	0x00ff


	//----- nvinfo : EIATTR_MERCURY_ISA_VERSION
	.align		4
        /*0030*/ 	.byte	0x03, 0x5f
        /*0032*/ 	.short	0x0101


	//----- nvinfo : EIATTR_VRC_CTA_INIT_COUNT
	.align		4
        /*0034*/ 	.byte	0x02, 0x4a
	.zero		1
	.zero		1


	//----- nvinfo : EIATTR_EXIT_INSTR_OFFSETS
	.align		4
        /*0038*/ 	.byte	0x04, 0x1c
        /*003a*/ 	.short	(.L_13 - .L_12)


	//   ....[0]....
.L_12:
        /*003c*/ 	.word	0x00000030


	//   ....[1]....
        /*0040*/ 	.word	0x000000c0


	//----- nvinfo : EIATTR_CBANK_PARAM_SIZE
	.align		4
.L_13:
        /*0044*/ 	.byte	0x03, 0x19
        /*0046*/ 	.short	0x0010


	//----- nvinfo : EIATTR_PARAM_CBANK
	.align		4
        /*0048*/ 	.byte	0x04, 0x0a
        /*004a*/ 	.short	(.L_15 - .L_14)
	.align		4
.L_14:
        /*004c*/ 	.word	index@(.nv.constant0._Z3addPiS_)
        /*0050*/ 	.short	0x0380
        /*0052*/ 	.short	0x0010


	//----- nvinfo : EIATTR_SW_WAR
	.align		4
.L_15:
        /*0054*/ 	.byte	0x04, 0x36
        /*0056*/ 	.short	(.L_17 - .L_16)
.L_16:
        /*0058*/ 	.word	0x00000008
.L_17:


//--------------------- .nv.callgraph             --------------------------
	.section	.nv.callgraph,"",@"SHT_CUDA_CALLGRAPH"
	.align	4
	.sectionentsize	8
	.align		4
        /*0000*/ 	.word	0x00000000
	.align		4
        /*0004*/ 	.word	0xffffffff
	.align		4
        /*0008*/ 	.word	0x00000000
	.align		4
        /*000c*/ 	.word	0xfffffffe
	.align		4
        /*0010*/ 	.word	0x00000000
	.align		4
        /*0014*/ 	.word	0xfffffffd
	.align		4
        /*0018*/ 	.word	0x00000000
	.align		4
        /*001c*/ 	.word	0xfffffffc


//--------------------- .text._Z3addPiS_          --------------------------
	.section	.text._Z3addPiS_,"ax",@progbits
	.align	128
        .global         _Z3addPiS_
        .type           _Z3addPiS_,@function
        .size           _Z3addPiS_,(.L_x_1 - _Z3addPiS_)
        .other          _Z3addPiS_,@"STO_CUDA_ENTRY STV_DEFAULT"
_Z3addPiS_:
.text._Z3addPiS_:
[----:B------:R-:W-:Y:S01]  /*0000*/  LDC R1, c[0x0][0x37c] ;  /* 0x0000df00ff017b82 */ /* 0x000fe20000000800 */
[----:B------:R-:W0:Y:S02]  /*0010*/  S2R R7, SR_CTAID.X ;  /* 0x0000000000077919 */ /* 0x000e240000002500 */
[----:B0-----:R-:W-:-:S13]  /*0020*/  ISETP.GT.U32.AND P0, PT, R7, 0x63, PT ;  /* 0x000000630700780c */ /* 0x001fda0003f04070 */
[----:B------:R-:W-:Y:S05]  /*0030*/  @P0 EXIT ;  /* 0x000000000000094d */ /* 0x000fea0003800000 */
[----:B------:R-:W0:Y:S01]  /*0040*/  LDC.64 R2, c[0x0][0x380] ;  /* 0x0000e000ff027b82 */ /* 0x000e220000000a00 */
[----:B------:R-:W1:Y:S07]  /*0050*/  LDCU.64 UR4, c[0x0][0x358] ;  /* 0x00006b00ff0477ac */ /* 0x000e6e0008000a00 */
[----:B------:R-:W2:Y:S01]  /*0060*/  LDC.64 R4, c[0x0][0x388] ;  /* 0x0000e200ff047b82 */ /* 0x000ea20000000a00 */
[----:B0-----:R-:W-:-:S06]  /*0070*/  IMAD.WIDE.U32 R2, R7, 0x4, R2 ;  /* 0x0000000407027825 */ /* 0x001fcc00078e0002 */
[----:B-1----:R-:W3:Y:S01]  /*0080*/  LDG.E R2, desc[UR4][R2.64] ;  /* 0x0000000402027981 */ /* 0x002ee2000c1e1900 */
[----:B--2---:R-:W-:-:S04]  /*0090*/  IMAD.WIDE.U32 R4, R7, 0x4, R4 ;  /* 0x0000000407047825 */ /* 0x004fc800078e0004 */
[----:B---3--:R-:W-:-:S05]  /*00a0*/  IMAD R7, R2, 0x3, RZ ;  /* 0x0000000302077824 */ /* 0x008fca00078e02ff */
[----:B------:R-:W-:Y:S01]  /*00b0*/  STG.E desc[UR4][R4.64], R7 ;  /* 0x0000000704007986 */ /* 0x000fe2000c101904 */
[----:B------:R-:W-:Y:S05]  /*00c0*/  EXIT ;  /* 0x000000000000794d */ /* 0x000fea0003800000 */
.L_x_0:
[----:B------:R-:W-:-:S00]  /*00d0*/  BRA `(.L_x_0) ;  /* 0xfffffffc00fc7947 */ /* 0x000fc0000383ffff */
[----:B------:R-:W-:-:S00]  /*00e0*/  NOP ;  /* 0x0000000000007918 */ /* 0x000fc00000000000 */
        /* <DEDUP_REMOVED lines=9> */
.L_x_1:


//--------------------- .nv.shared.reserved.0     --------------------------
	.section	.nv.shared.reserved.0,"aw",@nobits
	.weak		__nv_reservedSMEM_offset_0_alias
	.size		__nv_reservedSMEM_offset_0_alias, 0, 64
	.other		__nv_reservedSMEM_offset_0_alias,@"STO_CUDA_RESERVED_SHARED STV_DEFAULT"
__nv_reservedSMEM_offset_0_alias:
	.zero		0
	.zero		64


//--------------------- .nv.constant0._Z3addPiS_  --------------------------
	.section	.nv.constant0._Z3addPiS_,"a",@progbits
	.sectionflags	@""
	.align	4
.nv.constant0._Z3addPiS_:
	.zero		912


//--------------------- SYMBOLS --------------------------

	.type		.nv.reservedSmem.offset0,@object
	.size		.nv.reservedSmem.offset0,0x4
